//
// Generated by NVIDIA NVVM Compiler
//
// Compiler Build ID: CL-36424714
// Cuda compilation tools, release 13.0, V13.0.88
// Based on NVVM 20.0.0
//

.version 9.0
.target sm_100
.address_size 64

	// .globl	_Z8traversePiS_iiii
.global .align 4 .b8 precalc_xorwow_matrix[102400];
.global .align 4 .b8 precalc_xorwow_offset_matrix[102400];
.global .align 4 .b8 mrg32k3aM1[2304];
.global .align 4 .b8 mrg32k3aM2[2304];
.global .align 4 .b8 mrg32k3aM1SubSeq[2016];
.global .align 4 .b8 mrg32k3aM2SubSeq[2016];
.global .align 4 .b8 mrg32k3aM1Seq[2304];
.global .align 4 .b8 mrg32k3aM2Seq[2304];
.const .align 8 .b8 __cr_lgamma_table[72];

.visible .entry _Z8traversePiS_iiii(
	.param .u64 .ptr .align 1 _Z8traversePiS_iiii_param_0,
	.param .u64 .ptr .align 1 _Z8traversePiS_iiii_param_1,
	.param .u32 _Z8traversePiS_iiii_param_2,
	.param .u32 _Z8traversePiS_iiii_param_3,
	.param .u32 _Z8traversePiS_iiii_param_4,
	.param .u32 _Z8traversePiS_iiii_param_5
)
{
	.reg .pred 	%p<7>;
	.reg .b32 	%r<83>;
	.reg .b64 	%rd<15>;

	ld.param.u64 	%rd4, [_Z8traversePiS_iiii_param_0];
	ld.param.u64 	%rd5, [_Z8traversePiS_iiii_param_1];
	ld.param.u32 	%r37, [_Z8traversePiS_iiii_param_2];
	ld.param.u32 	%r38, [_Z8traversePiS_iiii_param_3];
	ld.param.u32 	%r39, [_Z8traversePiS_iiii_param_4];
	ld.param.u32 	%r40, [_Z8traversePiS_iiii_param_5];
	cvta.to.global.u64 	%rd1, %rd4;
	cvta.to.global.u64 	%rd6, %rd5;
	mov.u32 	%r41, %ctaid.x;
	mov.u32 	%r42, %ntid.x;
	mov.u32 	%r43, %tid.x;
	mad.lo.s32 	%r1, %r41, %r42, %r43;
	xor.b32  	%r2, %r1, -1429050551;
	mul.lo.s32 	%r44, %r40, %r1;
	mul.wide.s32 	%rd7, %r44, 4;
	add.s64 	%rd2, %rd6, %rd7;
	st.global.u32 	[%rd2], %r38;
	setp.eq.s32 	%p1, %r40, 1;
	@%p1 bra 	$L__BB0_10;
	mul.lo.s32 	%r46, %r2, 1099087573;
	setp.gt.s32 	%p2, %r1, -1;
	selp.b32 	%r47, -644748465, -1947113066, %p2;
	add.s32 	%r75, %r46, 5783321;
	xor.b32  	%r76, %r47, 88675123;
	add.s32 	%r77, %r47, 521288629;
	xor.b32  	%r78, %r46, 362436069;
	add.s32 	%r79, %r46, 123456789;
	add.s32 	%r8, %r40, -1;
	mul.wide.s32 	%rd8, %r40, 4;
	add.s64 	%rd3, %rd2, %rd8;
	add.s32 	%r48, %r47, %r46;
	add.s32 	%r80, %r48, 6615241;
	mov.b32 	%r81, 1;
	mov.u32 	%r82, %r38;
$L__BB0_2:
	setp.eq.s32 	%p3, %r81, %r8;
	@%p3 bra 	$L__BB0_6;
	mul.lo.s32 	%r18, %r82, %r37;
$L__BB0_4:
	mov.u32 	%r22, %r78;
	mov.u32 	%r78, %r77;
	mov.u32 	%r77, %r76;
	mov.u32 	%r76, %r75;
	shr.u32 	%r49, %r79, 2;
	xor.b32  	%r50, %r49, %r79;
	shl.b32 	%r51, %r76, 4;
	shl.b32 	%r52, %r50, 1;
	xor.b32  	%r53, %r51, %r52;
	xor.b32  	%r54, %r53, %r76;
	xor.b32  	%r75, %r54, %r50;
	add.s32 	%r80, %r80, 362437;
	add.s32 	%r55, %r75, %r80;
	rem.u32 	%r82, %r55, %r37;
	add.s32 	%r56, %r82, %r18;
	mul.wide.s32 	%rd9, %r56, 4;
	add.s64 	%rd10, %rd1, %rd9;
	ld.global.u32 	%r57, [%rd10];
	setp.ne.s32 	%p4, %r57, 1;
	mov.u32 	%r79, %r22;
	@%p4 bra 	$L__BB0_4;
	mul.wide.s32 	%rd11, %r81, 4;
	add.s64 	%rd12, %rd2, %rd11;
	st.global.u32 	[%rd12], %r82;
	add.s32 	%r81, %r81, 1;
	mov.u32 	%r79, %r22;
	bra.uni 	$L__BB0_9;
$L__BB0_6:
	mad.lo.s32 	%r58, %r82, %r37, %r39;
	mul.wide.s32 	%rd13, %r58, 4;
	add.s64 	%rd14, %rd1, %rd13;
	ld.global.u32 	%r59, [%rd14];
	setp.ne.s32 	%p5, %r59, 1;
	@%p5 bra 	$L__BB0_8;
	st.global.u32 	[%rd3+-4], %r39;
	mov.u32 	%r81, %r40;
	mov.u32 	%r82, %r39;
	bra.uni 	$L__BB0_9;
$L__BB0_8:
	st.global.u32 	[%rd2], %r38;
	mov.b32 	%r81, 1;
	mov.u32 	%r82, %r38;
$L__BB0_9:
	setp.ne.s32 	%p6, %r81, %r40;
	@%p6 bra 	$L__BB0_2;
$L__BB0_10:
	ret;

}
	// .globl	_Z8multiplyPiS_ii
.visible .entry _Z8multiplyPiS_ii(
	.param .u64 .ptr .align 1 _Z8multiplyPiS_ii_param_0,
	.param .u64 .ptr .align 1 _Z8multiplyPiS_ii_param_1,
	.param .u32 _Z8multiplyPiS_ii_param_2,
	.param .u32 _Z8multiplyPiS_ii_param_3
)
{
	.reg .pred 	%p<12>;
	.reg .b32 	%r<111>;
	.reg .b64 	%rd<41>;

	ld.param.u64 	%rd11, [_Z8multiplyPiS_ii_param_0];
	ld.param.u64 	%rd12, [_Z8multiplyPiS_ii_param_1];
	ld.param.u32 	%r32, [_Z8multiplyPiS_ii_param_2];
	ld.param.u32 	%r33, [_Z8multiplyPiS_ii_param_3];
	cvta.to.global.u64 	%rd1, %rd11;
	cvta.to.global.u64 	%rd2, %rd12;
	setp.lt.s32 	%p1, %r32, 1;
	@%p1 bra 	$L__BB1_15;
	mov.u32 	%r35, %tid.x;
	mov.u32 	%r36, %ntid.x;
	mov.u32 	%r37, %ctaid.x;
	mad.lo.s32 	%r38, %r37, %r36, %r35;
	rem.s32 	%r1, %r38, %r33;
	sub.s32 	%r2, %r38, %r1;
	mul.wide.s32 	%rd13, %r38, 4;
	add.s64 	%rd3, %rd2, %rd13;
	and.b32  	%r3, %r33, 7;
	and.b32  	%r4, %r33, 2147483640;
	shl.b32 	%r5, %r33, 3;
	mul.wide.u32 	%rd4, %r33, 28;
	mul.wide.u32 	%rd5, %r33, 24;
	mul.wide.u32 	%rd6, %r33, 20;
	mul.wide.u32 	%rd7, %r33, 16;
	mul.wide.u32 	%rd8, %r33, 12;
	mul.wide.u32 	%rd9, %r33, 8;
	mul.wide.u32 	%rd10, %r33, 4;
	mov.b32 	%r96, 0;
$L__BB1_2:
	setp.lt.s32 	%p2, %r33, 1;
	mov.b32 	%r110, 0;
	@%p2 bra 	$L__BB1_14;
	setp.lt.u32 	%p3, %r33, 8;
	mov.b32 	%r110, 0;
	mov.u32 	%r106, %r110;
	@%p3 bra 	$L__BB1_6;
	and.b32  	%r43, %r33, 2147483640;
	neg.s32 	%r99, %r43;
	mov.b32 	%r110, 0;
	mov.u32 	%r97, %r2;
	mov.u32 	%r98, %r1;
$L__BB1_5:
	.pragma "nounroll";
	mul.wide.s32 	%rd14, %r98, 4;
	add.s64 	%rd15, %rd1, %rd14;
	mul.wide.s32 	%rd16, %r97, 4;
	add.s64 	%rd17, %rd2, %rd16;
	ld.global.u32 	%r44, [%rd15];
	ld.global.u32 	%r45, [%rd17];
	mad.lo.s32 	%r46, %r45, %r44, %r110;
	add.s64 	%rd18, %rd15, %rd10;
	ld.global.u32 	%r47, [%rd18];
	ld.global.u32 	%r48, [%rd17+4];
	mad.lo.s32 	%r49, %r48, %r47, %r46;
	add.s64 	%rd19, %rd15, %rd9;
	ld.global.u32 	%r50, [%rd19];
	ld.global.u32 	%r51, [%rd17+8];
	mad.lo.s32 	%r52, %r51, %r50, %r49;
	add.s64 	%rd20, %rd15, %rd8;
	ld.global.u32 	%r53, [%rd20];
	ld.global.u32 	%r54, [%rd17+12];
	mad.lo.s32 	%r55, %r54, %r53, %r52;
	add.s64 	%rd21, %rd15, %rd7;
	ld.global.u32 	%r56, [%rd21];
	ld.global.u32 	%r57, [%rd17+16];
	mad.lo.s32 	%r58, %r57, %r56, %r55;
	add.s64 	%rd22, %rd15, %rd6;
	ld.global.u32 	%r59, [%rd22];
	ld.global.u32 	%r60, [%rd17+20];
	mad.lo.s32 	%r61, %r60, %r59, %r58;
	add.s64 	%rd23, %rd15, %rd5;
	ld.global.u32 	%r62, [%rd23];
	ld.global.u32 	%r63, [%rd17+24];
	mad.lo.s32 	%r64, %r63, %r62, %r61;
	add.s64 	%rd24, %rd15, %rd4;
	ld.global.u32 	%r65, [%rd24];
	ld.global.u32 	%r66, [%rd17+28];
	mad.lo.s32 	%r110, %r66, %r65, %r64;
	add.s32 	%r99, %r99, 8;
	add.s32 	%r98, %r98, %r5;
	add.s32 	%r97, %r97, 8;
	setp.ne.s32 	%p4, %r99, 0;
	mov.u32 	%r106, %r4;
	@%p4 bra 	$L__BB1_5;
$L__BB1_6:
	setp.eq.s32 	%p5, %r3, 0;
	@%p5 bra 	$L__BB1_14;
	add.s32 	%r68, %r3, -1;
	setp.lt.u32 	%p6, %r68, 3;
	@%p6 bra 	$L__BB1_9;
	mad.lo.s32 	%r69, %r106, %r33, %r1;
	mul.wide.s32 	%rd25, %r69, 4;
	add.s64 	%rd26, %rd1, %rd25;
	ld.global.u32 	%r70, [%rd26];
	add.s32 	%r71, %r2, %r106;
	mul.wide.s32 	%rd27, %r71, 4;
	add.s64 	%rd28, %rd2, %rd27;
	ld.global.u32 	%r72, [%rd28];
	mad.lo.s32 	%r73, %r72, %r70, %r110;
	add.s64 	%rd29, %rd26, %rd10;
	ld.global.u32 	%r74, [%rd29];
	ld.global.u32 	%r75, [%rd28+4];
	mad.lo.s32 	%r76, %r75, %r74, %r73;
	add.s64 	%rd30, %rd29, %rd10;
	ld.global.u32 	%r77, [%rd30];
	ld.global.u32 	%r78, [%rd28+8];
	mad.lo.s32 	%r79, %r78, %r77, %r76;
	add.s64 	%rd31, %rd30, %rd10;
	ld.global.u32 	%r80, [%rd31];
	ld.global.u32 	%r81, [%rd28+12];
	mad.lo.s32 	%r110, %r81, %r80, %r79;
	add.s32 	%r106, %r106, 4;
$L__BB1_9:
	and.b32  	%r83, %r33, 3;
	setp.eq.s32 	%p7, %r83, 0;
	@%p7 bra 	$L__BB1_14;
	setp.eq.s32 	%p8, %r83, 1;
	@%p8 bra 	$L__BB1_12;
	mad.lo.s32 	%r84, %r106, %r33, %r1;
	mul.wide.s32 	%rd32, %r84, 4;
	add.s64 	%rd33, %rd1, %rd32;
	ld.global.u32 	%r85, [%rd33];
	add.s32 	%r86, %r2, %r106;
	mul.wide.s32 	%rd34, %r86, 4;
	add.s64 	%rd35, %rd2, %rd34;
	ld.global.u32 	%r87, [%rd35];
	mad.lo.s32 	%r88, %r87, %r85, %r110;
	add.s64 	%rd36, %rd33, %rd10;
	ld.global.u32 	%r89, [%rd36];
	ld.global.u32 	%r90, [%rd35+4];
	mad.lo.s32 	%r110, %r90, %r89, %r88;
	add.s32 	%r106, %r106, 2;
$L__BB1_12:
	and.b32  	%r91, %r33, 1;
	setp.eq.b32 	%p9, %r91, 1;
	not.pred 	%p10, %p9;
	@%p10 bra 	$L__BB1_14;
	mad.lo.s32 	%r92, %r106, %r33, %r1;
	mul.wide.s32 	%rd37, %r92, 4;
	add.s64 	%rd38, %rd1, %rd37;
	ld.global.u32 	%r93, [%rd38];
	add.s32 	%r94, %r2, %r106;
	mul.wide.s32 	%rd39, %r94, 4;
	add.s64 	%rd40, %rd2, %rd39;
	ld.global.u32 	%r95, [%rd40];
	mad.lo.s32 	%r110, %r95, %r93, %r110;
$L__BB1_14:
	bar.sync 	0;
	st.global.u32 	[%rd3], %r110;
	add.s32 	%r96, %r96, 1;
	setp.ne.s32 	%p11, %r96, %r32;
	@%p11 bra 	$L__BB1_2;
$L__BB1_15:
	ret;

}


// ===== COMPILED SASS (sm_100) =====

	.target	sm_100

	.elftype	@"ET_EXEC"


//--------------------- .note.nv.tkinfo           --------------------------
	.section	.note.nv.tkinfo,"",@"SHT_NOTE"
	.sectionflags	@"SHF_NOTE_NV_TKINFO"
	.tkinfo
        /*0018*/ 	.word	0x00000002
        /*0030*/ 	.string	""
        /*0030*/ 	.string	"ptxas"
        /*0030*/ 	.string	"Cuda compilation tools, release 13.0, V13.0.88"
        /*0030*/ 	.string	"Build cuda_13.0.r13.0/compiler.36424714_0"
        /*0030*/ 	.string	"-arch sm_100 -m 64 "



//--------------------- .note.nv.cuinfo           --------------------------
	.section	.note.nv.cuinfo,"",@"SHT_NOTE"
	.sectionflags	@"SHF_NOTE_NV_CUINFO"
        /*0018*/ 	.short	0x0002
        /*001a*/ 	.short	0x0064
        /*001c*/ 	.short	0x0082
	.zero		2


//--------------------- .nv.info                  --------------------------
	.section	.nv.info,"",@"SHT_CUDA_INFO"
	.align	4


	//----- nvinfo : EIATTR_REGCOUNT
	.align		4
        /*0000*/ 	.byte	0x04, 0x2f
        /*0002*/ 	.short	(.L_10 - .L_9)
	.align		4
.L_9:
        /*0004*/ 	.word	index@(_Z8traversePiS_iiii)
        /*0008*/ 	.word	0x00000019


	//----- nvinfo : EIATTR_FRAME_SIZE
	.align		4
.L_10:
        /*000c*/ 	.byte	0x04, 0x11
        /*000e*/ 	.short	(.L_12 - .L_11)
	.align		4
.L_11:
        /*0010*/ 	.word	index@(_Z8traversePiS_iiii)
        /*0014*/ 	.word	0x00000000


	//----- nvinfo : EIATTR_REGCOUNT
	.align		4
.L_12:
        /*0018*/ 	.byte	0x04, 0x2f
        /*001a*/ 	.short	(.L_14 - .L_13)
	.align		4
.L_13:
        /*001c*/ 	.word	index@(_Z8multiplyPiS_ii)
        /*0020*/ 	.word	0x00000020


	//----- nvinfo : EIATTR_FRAME_SIZE
	.align		4
.L_14:
        /*0024*/ 	.byte	0x04, 0x11
        /*0026*/ 	.short	(.L_16 - .L_15)
	.align		4
.L_15:
        /*0028*/ 	.word	index@(_Z8multiplyPiS_ii)
        /*002c*/ 	.word	0x00000000


	//----- nvinfo : EIATTR_MIN_STACK_SIZE
	.align		4
.L_16:
        /*0030*/ 	.byte	0x04, 0x12
        /*0032*/ 	.short	(.L_18 - .L_17)
	.align		4
.L_17:
        /*0034*/ 	.word	index@(_Z8multiplyPiS_ii)
        /*0038*/ 	.word	0x00000000


	//----- nvinfo : EIATTR_MIN_STACK_SIZE
	.align		4
.L_18:
        /*003c*/ 	.byte	0x04, 0x12
        /*003e*/ 	.short	(.L_20 - .L_19)
	.align		4
.L_19:
        /*0040*/ 	.word	index@(_Z8traversePiS_iiii)
        /*0044*/ 	.word	0x00000000
.L_20:


//--------------------- .nv.compat                --------------------------
	.section	.nv.compat,"",@"SHT_CUDA_COMPAT_INFO"
	.align	4
        /*0000*/ 	.byte	0x02, 0x09, 0x00, 0x00, 0x02, 0x02, 0x01, 0x00, 0x02, 0x05, 0x05, 0x00, 0x03, 0x07, 0x01, 0x01
        /*0010*/ 	.byte	0x02, 0x03, 0x00, 0x00, 0x02, 0x06, 0x01, 0x00, 0x04, 0x0b, 0x08, 0x00, 0x09, 0x00, 0x00, 0x00
        /*0020*/ 	.byte	0x00, 0x00, 0x00, 0x00


//--------------------- .nv.info._Z8multiplyPiS_ii --------------------------
	.section	.nv.info._Z8multiplyPiS_ii,"",@"SHT_CUDA_INFO"
	.sectionflags	@""
	.align	4


	//----- nvinfo : EIATTR_CUDA_API_VERSION
	.align		4
        /*0000*/ 	.byte	0x04, 0x37
        /*0002*/ 	.short	(.L_22 - .L_21)
.L_21:
        /*0004*/ 	.word	0x00000082


	//----- nvinfo : EIATTR_KPARAM_INFO
	.align		4
.L_22:
        /*0008*/ 	.byte	0x04, 0x17
        /*000a*/ 	.short	(.L_24 - .L_23)
.L_23:
        /*000c*/ 	.word	0x00000000
        /*0010*/ 	.short	0x0003
        /*0012*/ 	.short	0x0014
        /*0014*/ 	.byte	0x00, 0xf0, 0x11, 0x00


	//----- nvinfo : EIATTR_KPARAM_INFO
	.align		4
.L_24:
        /*0018*/ 	.byte	0x04, 0x17
        /*001a*/ 	.short	(.L_26 - .L_25)
.L_25:
        /*001c*/ 	.word	0x00000000
        /*0020*/ 	.short	0x0002
        /*0022*/ 	.short	0x0010
        /*0024*/ 	.byte	0x00, 0xf0, 0x11, 0x00


	//----- nvinfo : EIATTR_KPARAM_INFO
	.align		4
.L_26:
        /*0028*/ 	.byte	0x04, 0x17
        /*002a*/ 	.short	(.L_28 - .L_27)
.L_27:
        /*002c*/ 	.word	0x00000000
        /*0030*/ 	.short	0x0001
        /*0032*/ 	.short	0x0008
        /*0034*/ 	.byte	0x00, 0xf5, 0x21, 0x00


	//----- nvinfo : EIATTR_KPARAM_INFO
	.align		4
.L_28:
        /*0038*/ 	.byte	0x04, 0x17
        /*003a*/ 	.short	(.L_30 - .L_29)
.L_29:
        /*003c*/ 	.word	0x00000000
        /*0040*/ 	.short	0x0000
        /*0042*/ 	.short	0x0000
        /*0044*/ 	.byte	0x00, 0xf5, 0x21, 0x00


	//----- nvinfo : EIATTR_SPARSE_MMA_MASK
	.align		4
.L_30:
        /*0048*/ 	.byte	0x03, 0x50
        /*004a*/ 	.short	0x0000


	//----- nvinfo : EIATTR_MAXREG_COUNT
	.align		4
        /*004c*/ 	.byte	0x03, 0x1b
        /*004e*/ 	.short	0x00ff


	//----- nvinfo : EIATTR_NUM_BARRIERS
	.align		4
        /*0050*/ 	.byte	0x02, 0x4c
        /*0052*/ 	.byte	0x01
	.zero		1


	//----- nvinfo : EIATTR_MERCURY_ISA_VERSION
	.align		4
        /*0054*/ 	.byte	0x03, 0x5f
        /*0056*/ 	.short	0x0101


	//----- nvinfo : EIATTR_VRC_CTA_INIT_COUNT
	.align		4
        /*0058*/ 	.byte	0x02, 0x4a
	.zero		1
	.zero		1


	//----- nvinfo : EIATTR_EXIT_INSTR_OFFSETS
	.align		4
        /*005c*/ 	.byte	0x04, 0x1c
        /*005e*/ 	.short	(.L_32 - .L_31)


	//   ....[0]....
.L_31:
        /*0060*/ 	.word	0x00000030


	//   ....[1]....
        /*0064*/ 	.word	0x00000950


	//----- nvinfo : EIATTR_CBANK_PARAM_SIZE
	.align		4
.L_32:
        /*0068*/ 	.byte	0x03, 0x19
        /*006a*/ 	.short	0x0018


	//----- nvinfo : EIATTR_PARAM_CBANK
	.align		4
        /*006c*/ 	.byte	0x04, 0x0a
        /*006e*/ 	.short	(.L_34 - .L_33)
	.align		4
.L_33:
        /*0070*/ 	.word	index@(.nv.constant0._Z8multiplyPiS_ii)
        /*0074*/ 	.short	0x0380
        /*0076*/ 	.short	0x0018


	//----- nvinfo : EIATTR_SW_WAR
	.align		4
.L_34:
        /*0078*/ 	.byte	0x04, 0x36
        /*007a*/ 	.short	(.L_36 - .L_35)
.L_35:
        /*007c*/ 	.word	0x00000008
.L_36:


//--------------------- .nv.info._Z8traversePiS_iiii --------------------------
	.section	.nv.info._Z8traversePiS_iiii,"",@"SHT_CUDA_INFO"
	.sectionflags	@""
	.align	4


	//----- nvinfo : EIATTR_CUDA_API_VERSION
	.align		4
        /*0000*/ 	.byte	0x04, 0x37
        /*0002*/ 	.short	(.L_38 - .L_37)
.L_37:
        /*0004*/ 	.word	0x00000082


	//----- nvinfo : EIATTR_KPARAM_INFO
	.align		4
.L_38:
        /*0008*/ 	.byte	0x04, 0x17
        /*000a*/ 	.short	(.L_40 - .L_39)
.L_39:
        /*000c*/ 	.word	0x00000000
        /*0010*/ 	.short	0x0005
        /*0012*/ 	.short	0x001c
        /*0014*/ 	.byte	0x00, 0xf0, 0x11, 0x00


	//----- nvinfo : EIATTR_KPARAM_INFO
	.align		4
.L_40:
        /*0018*/ 	.byte	0x04, 0x17
        /*001a*/ 	.short	(.L_42 - .L_41)
.L_41:
        /*001c*/ 	.word	0x00000000
        /*0020*/ 	.short	0x0004
        /*0022*/ 	.short	0x0018
        /*0024*/ 	.byte	0x00, 0xf0, 0x11, 0x00


	//----- nvinfo : EIATTR_KPARAM_INFO
	.align		4
.L_42:
        /*0028*/ 	.byte	0x04, 0x17
        /*002a*/ 	.short	(.L_44 - .L_43)
.L_43:
        /*002c*/ 	.word	0x00000000
        /*0030*/ 	.short	0x0003
        /*0032*/ 	.short	0x0014
        /*0034*/ 	.byte	0x00, 0xf0, 0x11, 0x00


	//----- nvinfo : EIATTR_KPARAM_INFO
	.align		4
.L_44:
        /*0038*/ 	.byte	0x04, 0x17
        /*003a*/ 	.short	(.L_46 - .L_45)
.L_45:
        /*003c*/ 	.word	0x00000000
        /*0040*/ 	.short	0x0002
        /*0042*/ 	.short	0x0010
        /*0044*/ 	.byte	0x00, 0xf0, 0x11, 0x00


	//----- nvinfo : EIATTR_KPARAM_INFO
	.align		4
.L_46:
        /*0048*/ 	.byte	0x04, 0x17
        /*004a*/ 	.short	(.L_48 - .L_47)
.L_47:
        /*004c*/ 	.word	0x00000000
        /*0050*/ 	.short	0x0001
        /*0052*/ 	.short	0x0008
        /*0054*/ 	.byte	0x00, 0xf5, 0x21, 0x00


	//----- nvinfo : EIATTR_KPARAM_INFO
	.align		4
.L_48:
        /*0058*/ 	.byte	0x04, 0x17
        /*005a*/ 	.short	(.L_50 - .L_49)
.L_49:
        /*005c*/ 	.word	0x00000000
        /*0060*/ 	.short	0x0000
        /*0062*/ 	.short	0x0000
        /*0064*/ 	.byte	0x00, 0xf5, 0x21, 0x00


	//----- nvinfo : EIATTR_SPARSE_MMA_MASK
	.align		4
.L_50:
        /*0068*/ 	.byte	0x03, 0x50
        /*006a*/ 	.short	0x0000


	//----- nvinfo : EIATTR_MAXREG_COUNT
	.align		4
        /*006c*/ 	.byte	0x03, 0x1b
        /*006e*/ 	.short	0x00ff


	//----- nvinfo : EIATTR_MERCURY_ISA_VERSION
	.align		4
        /*0070*/ 	.byte	0x03, 0x5f
        /*0072*/ 	.short	0x0101


	//----- nvinfo : EIATTR_VRC_CTA_INIT_COUNT
	.align		4
        /*0074*/ 	.byte	0x02, 0x4a
	.zero		1
	.zero		1


	//----- nvinfo : EIATTR_EXIT_INSTR_OFFSETS
	.align		4
        /*0078*/ 	.byte	0x04, 0x1c
        /*007a*/ 	.short	(.L_52 - .L_51)


	//   ....[0]....
.L_51:
        /*007c*/ 	.word	0x000000d0


	//   ....[1]....
        /*0080*/ 	.word	0x00000600


	//----- nvinfo : EIATTR_CRS_STACK_SIZE
	.align		4
.L_52:
        /*0084*/ 	.byte	0x04, 0x1e
        /*0086*/ 	.short	(.L_54 - .L_53)
.L_53:
        /*0088*/ 	.word	0x00000000


	//----- nvinfo : EIATTR_CBANK_PARAM_SIZE
	.align		4
.L_54:
        /*008c*/ 	.byte	0x03, 0x19
        /*008e*/ 	.short	0x0020


	//----- nvinfo : EIATTR_PARAM_CBANK
	.align		4
        /*0090*/ 	.byte	0x04, 0x0a
        /*0092*/ 	.short	(.L_56 - .L_55)
	.align		4
.L_55:
        /*0094*/ 	.word	index@(.nv.constant0._Z8traversePiS_iiii)
        /*0098*/ 	.short	0x0380
        /*009a*/ 	.short	0x0020


	//----- nvinfo : EIATTR_SW_WAR
	.align		4
.L_56:
        /*009c*/ 	.byte	0x04, 0x36
        /*009e*/ 	.short	(.L_58 - .L_57)
.L_57:
        /*00a0*/ 	.word	0x00000008
.L_58:


//--------------------- .nv.callgraph             --------------------------
	.section	.nv.callgraph,"",@"SHT_CUDA_CALLGRAPH"
	.align	4
	.sectionentsize	8
	.align		4
        /*0000*/ 	.word	0x00000000
	.align		4
        /*0004*/ 	.word	0xffffffff
	.align		4
        /*0008*/ 	.word	0x00000000
	.align		4
        /*000c*/ 	.word	0xfffffffe
	.align		4
        /*0010*/ 	.word	0x00000000
	.align		4
        /*0014*/ 	.word	0xfffffffd
	.align		4
        /*0018*/ 	.word	0x00000000
	.align		4
        /*001c*/ 	.word	0xfffffffc


//--------------------- .nv.constant4             --------------------------
	.section	.nv.constant4,"a",@progbits
	.align	8
	.align		8
.nv.constant4:
        /*0000*/ 	.dword	precalc_xorwow_matrix
	.align		8
        /*0008*/ 	.dword	precalc_xorwow_offset_matrix
	.align		8
        /*0010*/ 	.dword	mrg32k3aM1
	.align		8
        /*0018*/ 	.dword	mrg32k3aM2
	.align		8
        /*0020*/ 	.dword	mrg32k3aM1SubSeq
	.align		8
        /*0028*/ 	.dword	mrg32k3aM2SubSeq
	.align		8
        /*0030*/ 	.dword	mrg32k3aM1Seq
	.align		8
        /*0038*/ 	.dword	mrg32k3aM2Seq


//--------------------- .nv.constant3             --------------------------
	.section	.nv.constant3,"a",@progbits
	.align	8
.nv.constant3:
	.type		__cr_lgamma_table,@object
	.size		__cr_lgamma_table,(.L_8 - __cr_lgamma_table)
__cr_lgamma_table:
        /*0000*/ 	.byte	0x00, 0x00, 0x00, 0x00, 0x00, 0x00, 0x00, 0x00, 0x00, 0x00, 0x00, 0x00, 0x00, 0x00, 0x00, 0x00
        /*0010*/ 	.byte	0xef, 0x39, 0xfa, 0xfe, 0x42, 0x2e, 0xe6, 0x3f, 0x02, 0x20, 0x2a, 0xfa, 0x0b, 0xab, 0xfc, 0x3f
        /*0020*/ 	.byte	0xf9, 0x2c, 0x92, 0x7c, 0xa7, 0x6c, 0x09, 0x40, 0xc9, 0x79, 0x44, 0x3c, 0x64, 0x26, 0x13, 0x40
        /*0030*/ 	.byte	0xca, 0x01, 0xcf, 0x3a, 0x27, 0x51, 0x1a, 0x40, 0x30, 0xcc, 0x2d, 0xf3, 0xe1, 0x0c, 0x21, 0x40
        /*0040*/ 	.byte	0x0d, 0xb7, 0xfc, 0x82, 0x8e, 0x35, 0x25, 0x40
.L_8:


//--------------------- .text._Z8multiplyPiS_ii   --------------------------
	.section	.text._Z8multiplyPiS_ii,"ax",@progbits
	.align	128
        .global         _Z8multiplyPiS_ii
        .type           _Z8multiplyPiS_ii,@function
        .size           _Z8multiplyPiS_ii,(.L_x_13 - _Z8multiplyPiS_ii)
        .other          _Z8multiplyPiS_ii,@"STO_CUDA_ENTRY STV_DEFAULT"
_Z8multiplyPiS_ii:
.text._Z8multiplyPiS_ii:
[----:B------:R-:W-:Y:S08]  /*0000*/  LDC R1, c[0x0][0x37c] ;  /* 0x0000df00ff017b82 */ /* 0x000ff00000000800 */
[----:B------:R-:W0:Y:S02]  /*0010*/  LDC R0, c[0x0][0x390] ;  /* 0x0000e400ff007b82 */ /* 0x000e240000000800 */
[----:B0-----:R-:W-:-:S13]  /*0020*/  ISETP.GE.AND P0, PT, R0, 0x1, PT ;  /* 0x000000010000780c */ /* 0x001fda0003f06270 */
[----:B------:R-:W-:Y:S05]  /*0030*/  @!P0 EXIT ;  /* 0x000000000000894d */ /* 0x000fea0003800000 */
[----:B------:R-:W0:Y:S01]  /*0040*/  LDC R16, c[0x0][0x394] ;  /* 0x0000e500ff107b82 */ /* 0x000e220000000800 */
[----:B------:R-:W1:Y:S01]  /*0050*/  S2R R17, SR_TID.X ;  /* 0x0000000000117919 */ /* 0x000e620000002100 */
[----:B------:R-:W1:Y:S01]  /*0060*/  LDCU UR4, c[0x0][0x360] ;  /* 0x00006c00ff0477ac */ /* 0x000e620008000800 */
[----:B------:R-:W1:Y:S01]  /*0070*/  S2R R4, SR_CTAID.X ;  /* 0x0000000000047919 */ /* 0x000e620000002500 */
[----:B------:R-:W2:Y:S01]  /*0080*/  LDCU.64 UR6, c[0x0][0x358] ;  /* 0x00006b00ff0677ac */ /* 0x000ea20008000a00 */
[----:B0-----:R-:W-:-:S04]  /*0090*/  IABS R5, R16 ;  /* 0x0000001000057213 */ /* 0x001fc80000000000 */
[----:B------:R-:W0:Y:S01]  /*00a0*/  I2F.RP R0, R5 ;  /* 0x0000000500007306 */ /* 0x000e220000209400 */
[----:B-1----:R-:W-:Y:S01]  /*00b0*/  IMAD R17, R4, UR4, R17 ;  /* 0x0000000404117c24 */ /* 0x002fe2000f8e0211 */
[----:B------:R-:W-:-:S04]  /*00c0*/  UMOV UR4, URZ ;  /* 0x000000ff00047c82 */ /* 0x000fc80008000000 */
[----:B------:R-:W-:Y:S02]  /*00d0*/  ISETP.GE.AND P2, PT, R17, RZ, PT ;  /* 0x000000ff1100720c */ /* 0x000fe40003f46270 */
[----:B0-----:R-:W0:Y:S02]  /*00e0*/  MUFU.RCP R0, R0 ;  /* 0x0000000000007308 */ /* 0x001e240000001000 */
[----:B0-----:R-:W-:Y:S02]  /*00f0*/  IADD3 R2, PT, PT, R0, 0xffffffe, RZ ;  /* 0x0ffffffe00027810 */ /* 0x001fe40007ffe0ff */
[----:B------:R-:W-:-:S04]  /*0100*/  IABS R0, R17 ;  /* 0x0000001100007213 */ /* 0x000fc80000000000 */
[----:B------:R0:W1:Y:S02]  /*0110*/  F2I.FTZ.U32.TRUNC.NTZ R3, R2 ;  /* 0x0000000200037305 */ /* 0x000064000021f000 */
[----:B0-----:R-:W-:Y:S01]  /*0120*/  HFMA2 R2, -RZ, RZ, 0, 0 ;  /* 0x00000000ff027431 */ /* 0x001fe200000001ff */
[----:B-1----:R-:W-:-:S05]  /*0130*/  IADD3 R6, PT, PT, RZ, -R3, RZ ;  /* 0x80000003ff067210 */ /* 0x002fca0007ffe0ff */
[----:B------:R-:W-:-:S04]  /*0140*/  IMAD R7, R6, R5, RZ ;  /* 0x0000000506077224 */ /* 0x000fc800078e02ff */
[----:B------:R-:W-:-:S06]  /*0150*/  IMAD.HI.U32 R3, R3, R7, R2 ;  /* 0x0000000703037227 */ /* 0x000fcc00078e0002 */
[----:B------:R-:W-:-:S05]  /*0160*/  IMAD.HI.U32 R3, R3, R0, RZ ;  /* 0x0000000003037227 */ /* 0x000fca00078e00ff */
[----:B------:R-:W-:-:S05]  /*0170*/  IADD3 R3, PT, PT, -R3, RZ, RZ ;  /* 0x000000ff03037210 */ /* 0x000fca0007ffe1ff */
[C---:B------:R-:W-:Y:S02]  /*0180*/  IMAD R0, R5.reuse, R3, R0 ;  /* 0x0000000305007224 */ /* 0x040fe400078e0200 */
[----:B------:R-:W0:Y:S03]  /*0190*/  LDC.64 R2, c[0x0][0x388] ;  /* 0x0000e200ff027b82 */ /* 0x000e260000000a00 */
[----:B------:R-:W-:-:S13]  /*01a0*/  ISETP.GT.U32.AND P0, PT, R5, R0, PT ;  /* 0x000000000500720c */ /* 0x000fda0003f04070 */
[----:B------:R-:W-:Y:S02]  /*01b0*/  @!P0 IADD3 R0, PT, PT, R0, -R5, RZ ;  /* 0x8000000500008210 */ /* 0x000fe40007ffe0ff */
[----:B------:R-:W-:Y:S02]  /*01c0*/  ISETP.NE.AND P0, PT, R16, RZ, PT ;  /* 0x000000ff1000720c */ /* 0x000fe40003f05270 */
[----:B------:R-:W-:Y:S01]  /*01d0*/  ISETP.GT.U32.AND P1, PT, R5, R0, PT ;  /* 0x000000000500720c */ /* 0x000fe20003f24070 */
[----:B0-----:R-:W-:-:S12]  /*01e0*/  IMAD.WIDE R2, R17, 0x4, R2 ;  /* 0x0000000411027825 */ /* 0x001fd800078e0202 */
[----:B------:R-:W-:-:S04]  /*01f0*/  @!P1 IADD3 R0, PT, PT, R0, -R5, RZ ;  /* 0x8000000500009210 */ /* 0x000fc80007ffe0ff */
[----:B------:R-:W-:Y:S02]  /*0200*/  @!P2 IADD3 R0, PT, PT, -R0, RZ, RZ ;  /* 0x000000ff0000a210 */ /* 0x000fe40007ffe1ff */
[----:B------:R-:W-:Y:S02]  /*0210*/  @!P0 LOP3.LUT R0, RZ, R16, RZ, 0x33, !PT ;  /* 0x00000010ff008212 */ /* 0x000fe400078e33ff */
[----:B------:R-:W-:Y:S02]  /*0220*/  LOP3.LUT R16, R16, 0x7, RZ, 0xc0, !PT ;  /* 0x0000000710107812 */ /* 0x000fe400078ec0ff */
[----:B--2---:R-:W-:-:S07]  /*0230*/  IADD3 R17, PT, PT, R17, -R0, RZ ;  /* 0x8000000011117210 */ /* 0x004fce0007ffe0ff */
.L_x_4:
[----:B0-----:R-:W0:Y:S01]  /*0240*/  LDC.64 R20, c[0x0][0x390] ;  /* 0x0000e400ff147b82 */ /* 0x001e220000000a00 */
[----:B------:R-:W-:Y:S01]  /*0250*/  UIADD3 UR4, UPT, UPT, UR4, 0x1, URZ ;  /* 0x0000000104047890 */ /* 0x000fe2000fffe0ff */
[----:B------:R-:W-:Y:S02]  /*0260*/  MOV R13, RZ ;  /* 0x000000ff000d7202 */ /* 0x000fe40000000f00 */
[----:B0-----:R-:W-:-:S03]  /*0270*/  ISETP.GE.AND P1, PT, R21, 0x1, PT ;  /* 0x000000011500780c */ /* 0x001fc60003f26270 */
[----:B------:R-:W-:-:S10]  /*0280*/  ISETP.NE.AND P0, PT, R20, UR4, PT ;  /* 0x0000000414007c0c */ /* 0x000fd4000bf05270 */
[----:B------:R-:W-:Y:S05]  /*0290*/  @!P1 BRA `(.L_x_0) ;  /* 0x0000000400a09947 */ /* 0x000fea0003800000 */
[----:B------:R-:W-:Y:S01]  /*02a0*/  ISETP.GE.U32.AND P1, PT, R21, 0x8, PT ;  /* 0x000000081500780c */ /* 0x000fe20003f26070 */
[----:B------:R-:W-:Y:S01]  /*02b0*/  HFMA2 R13, -RZ, RZ, 0, 0 ;  /* 0x00000000ff0d7431 */ /* 0x000fe200000001ff */
[----:B------:R-:W-:-:S11]  /*02c0*/  MOV R19, RZ ;  /* 0x000000ff00137202 */ /* 0x000fd60000000f00 */
[----:B------:R-:W-:Y:S05]  /*02d0*/  @!P1 BRA `(.L_x_1) ;  /* 0x0000000000b49947 */ /* 0x000fea0003800000 */
[----:B------:R-:W-:Y:S02]  /*02e0*/  LOP3.LUT R19, R21, 0x7ffffff8, RZ, 0xc0, !PT ;  /* 0x7ffffff815137812 */ /* 0x000fe400078ec0ff */
[----:B------:R-:W-:Y:S02]  /*02f0*/  MOV R13, RZ ;  /* 0x000000ff000d7202 */ /* 0x000fe40000000f00 */
[----:B------:R-:W-:Y:S02]  /*0300*/  MOV R18, R17 ;  /* 0x0000001100127202 */ /* 0x000fe40000000f00 */
[----:B------:R-:W-:Y:S02]  /*0310*/  MOV R22, R0 ;  /* 0x0000000000167202 */ /* 0x000fe40000000f00 */
[----:B------:R-:W-:-:S07]  /*0320*/  IADD3 R20, PT, PT, -R19, RZ, RZ ;  /* 0x000000ff13147210 */ /* 0x000fce0007ffe1ff */
.L_x_2:
[----:B------:R-:W0:Y:S08]  /*0330*/  LDC.64 R4, c[0x0][0x380] ;  /* 0x0000e000ff047b82 */ /* 0x000e300000000a00 */
[----:B------:R-:W1:Y:S01]  /*0340*/  LDC.64 R6, c[0x0][0x388] ;  /* 0x0000e200ff067b82 */ /* 0x000e620000000a00 */
[----:B0-----:R-:W-:-:S05]  /*0350*/  IMAD.WIDE R4, R22, 0x4, R4 ;  /* 0x0000000416047825 */ /* 0x001fca00078e0204 */
[----:B------:R-:W2:Y:S01]  /*0360*/  LDG.E R12, desc[UR6][R4.64] ;  /* 0x00000006040c7981 */ /* 0x000ea2000c1e1900 */
[----:B------:R-:W-:-:S04]  /*0370*/  IMAD.WIDE.U32 R14, R21, 0x4, R4 ;  /* 0x00000004150e7825 */ /* 0x000fc800078e0004 */
[----:B-1----:R-:W-:Y:S02]  /*0380*/  IMAD.WIDE R6, R18, 0x4, R6 ;  /* 0x0000000412067825 */ /* 0x002fe400078e0206 */
[----:B------:R-:W3:Y:S04]  /*0390*/  LDG.E R14, desc[UR6][R14.64] ;  /* 0x000000060e0e7981 */ /* 0x000ee8000c1e1900 */
[----:B------:R-:W2:Y:S04]  /*03a0*/  LDG.E R26, desc[UR6][R6.64] ;  /* 0x00000006061a7981 */ /* 0x000ea8000c1e1900 */
[----:B------:R-:W3:Y:S01]  /*03b0*/  LDG.E R29, desc[UR6][R6.64+0x4] ;  /* 0x00000406061d7981 */ /* 0x000ee2000c1e1900 */
[----:B------:R-:W-:-:S03]  /*03c0*/  IMAD.WIDE.U32 R24, R21, 0x8, R4 ;  /* 0x0000000815187825 */ /* 0x000fc600078e0004 */
[----:B------:R-:W4:Y:S01]  /*03d0*/  LDG.E R23, desc[UR6][R6.64+0x8] ;  /* 0x0000080606177981 */ /* 0x000f22000c1e1900 */
[----:B------:R-:W-:-:S03]  /*03e0*/  IMAD.WIDE.U32 R10, R21, 0xc, R4 ;  /* 0x0000000c150a7825 */ /* 0x000fc600078e0004 */
[----:B------:R-:W4:Y:S01]  /*03f0*/  LDG.E R24, desc[UR6][R24.64] ;  /* 0x0000000618187981 */ /* 0x000f22000c1e1900 */
[----:B------:R-:W-:-:S03]  /*0400*/  IMAD.WIDE.U32 R8, R21, 0x10, R4 ;  /* 0x0000001015087825 */ /* 0x000fc600078e0004 */
[----:B------:R-:W5:Y:S04]  /*0410*/  LDG.E R10, desc[UR6][R10.64] ;  /* 0x000000060a0a7981 */ /* 0x000f68000c1e1900 */
[----:B------:R-:W5:Y:S04]  /*0420*/  LDG.E R27, desc[UR6][R6.64+0xc] ;  /* 0x00000c06061b7981 */ /* 0x000f68000c1e1900 */
[----:B------:R-:W5:Y:S04]  /*0430*/  LDG.E R8, desc[UR6][R8.64] ;  /* 0x0000000608087981 */ /* 0x000f68000c1e1900 */
[----:B------:R-:W5:Y:S04]  /*0440*/  LDG.E R25, desc[UR6][R6.64+0x14] ;  /* 0x0000140606197981 */ /* 0x000f68000c1e1900 */
[----:B------:R-:W5:Y:S04]  /*0450*/  LDG.E R11, desc[UR6][R6.64+0x18] ;  /* 0x00001806060b7981 */ /* 0x000f68000c1e1900 */
[----:B------:R-:W5:Y:S01]  /*0460*/  LDG.E R9, desc[UR6][R6.64+0x1c] ;  /* 0x00001c0606097981 */ /* 0x000f62000c1e1900 */
[----:B--2---:R-:W-:-:S02]  /*0470*/  IMAD R26, R12, R26, R13 ;  /* 0x0000001a0c1a7224 */ /* 0x004fc400078e020d */
[----:B------:R-:W-:-:S04]  /*0480*/  IMAD.WIDE.U32 R12, R21, 0x14, R4 ;  /* 0x00000014150c7825 */ /* 0x000fc800078e0004 */
[----:B---3--:R-:W-:Y:S02]  /*0490*/  IMAD R26, R14, R29, R26 ;  /* 0x0000001d0e1a7224 */ /* 0x008fe400078e021a */
[----:B------:R-:W2:Y:S01]  /*04a0*/  LDG.E R29, desc[UR6][R6.64+0x10] ;  /* 0x00001006061d7981 */ /* 0x000ea2000c1e1900 */
[----:B------:R-:W-:-:S03]  /*04b0*/  IMAD.WIDE.U32 R14, R21, 0x18, R4 ;  /* 0x00000018150e7825 */ /* 0x000fc600078e0004 */
[----:B------:R-:W3:Y:S01]  /*04c0*/  LDG.E R12, desc[UR6][R12.64] ;  /* 0x000000060c0c7981 */ /* 0x000ee2000c1e1900 */
[----:B------:R-:W-:-:S03]  /*04d0*/  IMAD.WIDE.U32 R4, R21, 0x1c, R4 ;  /* 0x0000001c15047825 */ /* 0x000fc600078e0004 */
[----:B------:R-:W3:Y:S04]  /*04e0*/  LDG.E R14, desc[UR6][R14.64] ;  /* 0x000000060e0e7981 */ /* 0x000ee8000c1e1900 */
[----:B------:R-:W3:Y:S01]  /*04f0*/  LDG.E R4, desc[UR6][R4.64] ;  /* 0x0000000604047981 */ /* 0x000ee2000c1e1900 */
[----:B----4-:R-:W-:Y:S01]  /*0500*/  IMAD R23, R24, R23, R26 ;  /* 0x0000001718177224 */ /* 0x010fe200078e021a */
[----:B------:R-:W-:-:S03]  /*0510*/  IADD3 R20, PT, PT, R20, 0x8, RZ ;  /* 0x0000000814147810 */ /* 0x000fc60007ffe0ff */
[----:B-----5:R-:W-:Y:S01]  /*0520*/  IMAD R10, R10, R27, R23 ;  /* 0x0000001b0a0a7224 */ /* 0x020fe200078e0217 */
[----:B------:R-:W-:Y:S02]  /*0530*/  ISETP.NE.AND P1, PT, R20, RZ, PT ;  /* 0x000000ff1400720c */ /* 0x000fe40003f25270 */
[----:B------:R-:W-:Y:S02]  /*0540*/  LEA R22, R21, R22, 0x3 ;  /* 0x0000001615167211 */ /* 0x000fe400078e18ff */
[----:B------:R-:W-:Y:S01]  /*0550*/  IADD3 R18, PT, PT, R18, 0x8, RZ ;  /* 0x0000000812127810 */ /* 0x000fe20007ffe0ff */
[----:B--2---:R-:W-:-:S04]  /*0560*/  IMAD R8, R8, R29, R10 ;  /* 0x0000001d08087224 */ /* 0x004fc800078e020a */
[----:B---3--:R-:W-:-:S04]  /*0570*/  IMAD R8, R12, R25, R8 ;  /* 0x000000190c087224 */ /* 0x008fc800078e0208 */
[----:B------:R-:W-:-:S04]  /*0580*/  IMAD R11, R14, R11, R8 ;  /* 0x0000000b0e0b7224 */ /* 0x000fc800078e0208 */
[----:B------:R-:W-:Y:S01]  /*0590*/  IMAD R13, R4, R9, R11 ;  /* 0x00000009040d7224 */ /* 0x000fe200078e020b */
[----:B------:R-:W-:Y:S06]  /*05a0*/  @P1 BRA `(.L_x_2) ;  /* 0xfffffffc00601947 */ /* 0x000fec000383ffff */
.L_x_1:
[----:B------:R-:W-:-:S13]  /*05b0*/  ISETP.NE.AND P1, PT, R16, RZ, PT ;  /* 0x000000ff1000720c */ /* 0x000fda0003f25270 */
[----:B------:R-:W-:Y:S05]  /*05c0*/  @!P1 BRA `(.L_x_0) ;  /* 0x0000000000d49947 */ /* 0x000fea0003800000 */
[----:B------:R-:W-:Y:S02]  /*05d0*/  IADD3 R4, PT, PT, R16, -0x1, RZ ;  /* 0xffffffff10047810 */ /* 0x000fe40007ffe0ff */
[----:B------:R-:W-:Y:S02]  /*05e0*/  LOP3.LUT P2, R12, R21, 0x3, RZ, 0xc0, !PT ;  /* 0x00000003150c7812 */ /* 0x000fe4000784c0ff */
[----:B------:R-:W-:-:S13]  /*05f0*/  ISETP.GE.U32.AND P1, PT, R4, 0x3, PT ;  /* 0x000000030400780c */ /* 0x000fda0003f26070 */
[----:B------:R-:W-:Y:S05]  /*0600*/  @!P1 BRA `(.L_x_3) ;  /* 0x0000000000589947 */ /* 0x000fea0003800000 */
[----:B------:R-:W0:Y:S01]  /*0610*/  LDC.64 R10, c[0x0][0x380] ;  /* 0x0000e000ff0a7b82 */ /* 0x000e220000000a00 */
[----:B------:R-:W-:Y:S01]  /*0620*/  IMAD R7, R19, R21, R0 ;  /* 0x0000001513077224 */ /* 0x000fe200078e0200 */
[----:B------:R-:W-:-:S06]  /*0630*/  IADD3 R9, PT, PT, R17, R19, RZ ;  /* 0x0000001311097210 */ /* 0x000fcc0007ffe0ff */
[----:B------:R-:W1:Y:S01]  /*0640*/  LDC.64 R4, c[0x0][0x388] ;  /* 0x0000e200ff047b82 */ /* 0x000e620000000a00 */
[----:B0-----:R-:W-:-:S04]  /*0650*/  IMAD.WIDE R10, R7, 0x4, R10 ;  /* 0x00000004070a7825 */ /* 0x001fc800078e020a */
[----:B------:R-:W-:Y:S02]  /*0660*/  IMAD.WIDE.U32 R14, R21, 0x4, R10 ;  /* 0x00000004150e7825 */ /* 0x000fe400078e000a */
[----:B------:R-:W2:Y:S02]  /*0670*/  LDG.E R10, desc[UR6][R10.64] ;  /* 0x000000060a0a7981 */ /* 0x000ea4000c1e1900 */
[----:B-1----:R-:W-:-:S04]  /*0680*/  IMAD.WIDE R4, R9, 0x4, R4 ;  /* 0x0000000409047825 */ /* 0x002fc800078e0204 */
[C---:B------:R-:W-:Y:S01]  /*0690*/  IMAD.WIDE.U32 R6, R21.reuse, 0x4, R14 ;  /* 0x0000000415067825 */ /* 0x040fe200078e000e */
[----:B------:R-:W2:Y:S04]  /*06a0*/  LDG.E R18, desc[UR6][R4.64] ;  /* 0x0000000604127981 */ /* 0x000ea8000c1e1900 */
[----:B------:R-:W3:Y:S01]  /*06b0*/  LDG.E R15, desc[UR6][R14.64] ;  /* 0x000000060e0f7981 */ /* 0x000ee2000c1e1900 */
[----:B------:R-:W-:-:S03]  /*06c0*/  IMAD.WIDE.U32 R8, R21, 0x4, R6 ;  /* 0x0000000415087825 */ /* 0x000fc600078e0006 */
[----:B------:R-:W3:Y:S04]  /*06d0*/  LDG.E R20, desc[UR6][R4.64+0x4] ;  /* 0x0000040604147981 */ /* 0x000ee8000c1e1900 */
[----:B------:R-:W4:Y:S04]  /*06e0*/  LDG.E R7, desc[UR6][R6.64] ;  /* 0x0000000606077981 */ /* 0x000f28000c1e1900 */
[----:B------:R-:W4:Y:S04]  /*06f0*/  LDG.E R22, desc[UR6][R4.64+0x8] ;  /* 0x0000080604167981 */ /* 0x000f28000c1e1900 */
[----:B------:R-:W5:Y:S04]  /*0700*/  LDG.E R9, desc[UR6][R8.64] ;  /* 0x0000000608097981 */ /* 0x000f68000c1e1900 */
[----:B------:R-:W5:Y:S01]  /*0710*/  LDG.E R23, desc[UR6][R4.64+0xc] ;  /* 0x00000c0604177981 */ /* 0x000f62000c1e1900 */
[----:B------:R-:W-:Y:S01]  /*0720*/  IADD3 R19, PT, PT, R19, 0x4, RZ ;  /* 0x0000000413137810 */ /* 0x000fe20007ffe0ff */
[----:B--2---:R-:W-:-:S04]  /*0730*/  IMAD R18, R10, R18, R13 ;  /* 0x000000120a127224 */ /* 0x004fc800078e020d */
[----:B---3--:R-:W-:-:S04]  /*0740*/  IMAD R18, R15, R20, R18 ;  /* 0x000000140f127224 */ /* 0x008fc800078e0212 */
[----:B----4-:R-:W-:-:S04]  /*0750*/  IMAD R18, R7, R22, R18 ;  /* 0x0000001607127224 */ /* 0x010fc800078e0212 */
[----:B-----5:R-:W-:-:S07]  /*0760*/  IMAD R13, R9, R23, R18 ;  /* 0x00000017090d7224 */ /* 0x020fce00078e0212 */
.L_x_3:
[----:B------:R-:W-:Y:S05]  /*0770*/  @!P2 BRA `(.L_x_0) ;  /* 0x000000000068a947 */ /* 0x000fea0003800000 */
[----:B------:R-:W0:Y:S01]  /*0780*/  LDC.64 R10, c[0x0][0x380] ;  /* 0x0000e000ff0a7b82 */ /* 0x000e220000000a00 */
[----:B------:R-:W-:Y:S02]  /*0790*/  ISETP.NE.AND P1, PT, R12, 0x1, PT ;  /* 0x000000010c00780c */ /* 0x000fe40003f25270 */
[----:B------:R-:W-:-:S04]  /*07a0*/  LOP3.LUT R12, R21, 0x1, RZ, 0xc0, !PT ;  /* 0x00000001150c7812 */ /* 0x000fc800078ec0ff */
[----:B------:R-:W-:Y:S01]  /*07b0*/  ISETP.NE.U32.AND P2, PT, R12, 0x1, PT ;  /* 0x000000010c00780c */ /* 0x000fe20003f45070 */
[----:B------:R-:W1:Y:S06]  /*07c0*/  LDC.64 R6, c[0x0][0x388] ;  /* 0x0000e200ff067b82 */ /* 0x000e6c0000000a00 */
[----:B------:R-:W-:Y:S02]  /*07d0*/  @P1 IMAD R15, R19, R21, R0 ;  /* 0x00000015130f1224 */ /* 0x000fe400078e0200 */
[----:B------:R-:W2:Y:S08]  /*07e0*/  LDC.64 R8, c[0x0][0x380] ;  /* 0x0000e000ff087b82 */ /* 0x000eb00000000a00 */
[----:B------:R-:W3:Y:S01]  /*07f0*/  LDC.64 R4, c[0x0][0x388] ;  /* 0x0000e200ff047b82 */ /* 0x000ee20000000a00 */
[----:B0-----:R-:W-:Y:S01]  /*0800*/  @P1 IMAD.WIDE R10, R15, 0x4, R10 ;  /* 0x000000040f0a1825 */ /* 0x001fe200078e020a */
[----:B------:R-:W-:-:S02]  /*0810*/  @P1 IADD3 R15, PT, PT, R17, R19, RZ ;  /* 0x00000013110f1210 */ /* 0x000fc40007ffe0ff */
[----:B------:R-:W-:-:S03]  /*0820*/  @P1 IADD3 R19, PT, PT, R19, 0x2, RZ ;  /* 0x0000000213131810 */ /* 0x000fc60007ffe0ff */
[----:B-1----:R-:W-:-:S04]  /*0830*/  @P1 IMAD.WIDE R6, R15, 0x4, R6 ;  /* 0x000000040f061825 */ /* 0x002fc800078e0206 */
[----:B------:R-:W-:Y:S01]  /*0840*/  @P1 IMAD.WIDE.U32 R14, R21, 0x4, R10 ;  /* 0x00000004150e1825 */ /* 0x000fe200078e000a */
[----:B------:R-:W4:Y:S03]  /*0850*/  @P1 LDG.E R12, desc[UR6][R6.64] ;  /* 0x00000006060c1981 */ /* 0x000f26000c1e1900 */
[----:B------:R-:W-:Y:S01]  /*0860*/  @!P2 IMAD R21, R19, R21, R0 ;  /* 0x000000151315a224 */ /* 0x000fe200078e0200 */
[----:B------:R-:W-:Y:S01]  /*0870*/  @!P2 IADD3 R19, PT, PT, R17, R19, RZ ;  /* 0x000000131113a210 */ /* 0x000fe20007ffe0ff */
[----:B------:R-:W4:Y:S02]  /*0880*/  @P1 LDG.E R10, desc[UR6][R10.64] ;  /* 0x000000060a0a1981 */ /* 0x000f24000c1e1900 */
[----:B--2---:R-:W-:Y:S02]  /*0890*/  @!P2 IMAD.WIDE R8, R21, 0x4, R8 ;  /* 0x000000041508a825 */ /* 0x004fe400078e0208 */
[----:B------:R-:W2:Y:S02]  /*08a0*/  @P1 LDG.E R15, desc[UR6][R14.64] ;  /* 0x000000060e0f1981 */ /* 0x000ea4000c1e1900 */
[----:B---3--:R-:W-:-:S02]  /*08b0*/  @!P2 IMAD.WIDE R4, R19, 0x4, R4 ;  /* 0x000000041304a825 */ /* 0x008fc400078e0204 */
[----:B------:R-:W2:Y:S04]  /*08c0*/  @P1 LDG.E R18, desc[UR6][R6.64+0x4] ;  /* 0x0000040606121981 */ /* 0x000ea8000c1e1900 */
[----:B------:R-:W3:Y:S04]  /*08d0*/  @!P2 LDG.E R8, desc[UR6][R8.64] ;  /* 0x000000060808a981 */ /* 0x000ee8000c1e1900 */
[----:B------:R-:W3:Y:S01]  /*08e0*/  @!P2 LDG.E R4, desc[UR6][R4.64] ;  /* 0x000000060404a981 */ /* 0x000ee2000c1e1900 */
[----:B----4-:R-:W-:-:S04]  /*08f0*/  @P1 IMAD R12, R10, R12, R13 ;  /* 0x0000000c0a0c1224 */ /* 0x010fc800078e020d */
[----:B--2---:R-:W-:-:S04]  /*0900*/  @P1 IMAD R13, R15, R18, R12 ;  /* 0x000000120f0d1224 */ /* 0x004fc800078e020c */
[----:B---3--:R-:W-:-:S07]  /*0910*/  @!P2 IMAD R13, R8, R4, R13 ;  /* 0x00000004080da224 */ /* 0x008fce00078e020d */
.L_x_0:
[----:B------:R-:W-:Y:S06]  /*0920*/  BAR.SYNC.DEFER_BLOCKING 0x0 ;  /* 0x0000000000007b1d */ /* 0x000fec0000010000 */
[----:B------:R0:W-:Y:S01]  /*0930*/  STG.E desc[UR6][R2.64], R13 ;  /* 0x0000000d02007986 */ /* 0x0001e2000c101906 */
[----:B------:R-:W-:Y:S05]  /*0940*/  @P0 BRA `(.L_x_4) ;  /* 0xfffffff8003c0947 */ /* 0x000fea000383ffff */
[----:B------:R-:W-:Y:S05]  /*0950*/  EXIT ;  /* 0x000000000000794d */ /* 0x000fea0003800000 */
.L_x_5:
[----:B------:R-:W-:-:S00]  /*0960*/  BRA `(.L_x_5) ;  /* 0xfffffffc00fc7947 */ /* 0x000fc0000383ffff */
[----:B------:R-:W-:-:S00]  /*0970*/  NOP ;  /* 0x0000000000007918 */ /* 0x000fc00000000000 */
        /* <DEDUP_REMOVED lines=8> */
.L_x_13:


//--------------------- .text._Z8traversePiS_iiii --------------------------
	.section	.text._Z8traversePiS_iiii,"ax",@progbits
	.align	128
        .global         _Z8traversePiS_iiii
        .type           _Z8traversePiS_iiii,@function
        .size           _Z8traversePiS_iiii,(.L_x_14 - _Z8traversePiS_iiii)
        .other          _Z8traversePiS_iiii,@"STO_CUDA_ENTRY STV_DEFAULT"
_Z8traversePiS_iiii:
.text._Z8traversePiS_iiii:
[----:B------:R-:W-:Y:S01]  /*0000*/  LDC R1, c[0x0][0x37c] ;  /* 0x0000df00ff017b82 */ /* 0x000fe20000000800 */
[----:B------:R-:W0:Y:S07]  /*0010*/  S2R R3, SR_TID.X ;  /* 0x0000000000037919 */ /* 0x000e2e0000002100 */
[----:B------:R-:W0:Y:S01]  /*0020*/  S2UR UR6, SR_CTAID.X ;  /* 0x00000000000679c3 */ /* 0x000e220000002500 */
[----:B------:R-:W1:Y:S07]  /*0030*/  LDCU.64 UR4, c[0x0][0x358] ;  /* 0x00006b00ff0477ac */ /* 0x000e6e0008000a00 */
[----:B------:R-:W0:Y:S08]  /*0040*/  LDC R0, c[0x0][0x360] ;  /* 0x0000d800ff007b82 */ /* 0x000e300000000800 */
[----:B------:R-:W2:Y:S08]  /*0050*/  LDC R5, c[0x0][0x39c] ;  /* 0x0000e700ff057b82 */ /* 0x000eb00000000800 */
[----:B------:R-:W3:Y:S08]  /*0060*/  LDC.64 R6, c[0x0][0x388] ;  /* 0x0000e200ff067b82 */ /* 0x000ef00000000a00 */
[----:B------:R-:W1:Y:S01]  /*0070*/  LDC R9, c[0x0][0x394] ;  /* 0x0000e500ff097b82 */ /* 0x000e620000000800 */
[----:B0-----:R-:W-:Y:S01]  /*0080*/  IMAD R0, R0, UR6, R3 ;  /* 0x0000000600007c24 */ /* 0x001fe2000f8e0203 */
[----:B--2---:R-:W-:-:S03]  /*0090*/  ISETP.NE.AND P0, PT, R5, 0x1, PT ;  /* 0x000000010500780c */ /* 0x004fc60003f05270 */
[----:B------:R-:W-:-:S04]  /*00a0*/  IMAD R3, R0, R5, RZ ;  /* 0x0000000500037224 */ /* 0x000fc800078e02ff */
[----:B---3--:R-:W-:-:S05]  /*00b0*/  IMAD.WIDE R6, R3, 0x4, R6 ;  /* 0x0000000403067825 */ /* 0x008fca00078e0206 */
[----:B-1----:R0:W-:Y:S01]  /*00c0*/  STG.E desc[UR4][R6.64], R9 ;  /* 0x0000000906007986 */ /* 0x0021e2000c101904 */
[----:B------:R-:W-:Y:S05]  /*00d0*/  @!P0 EXIT ;  /* 0x000000000000894d */ /* 0x000fea0003800000 */
[----:B------:R-:W1:Y:S01]  /*00e0*/  LDCU UR6, c[0x0][0x394] ;  /* 0x00007280ff0677ac */ /* 0x000e620008000800 */
[C---:B------:R-:W-:Y:S01]  /*00f0*/  LOP3.LUT R2, R0.reuse, 0xaad26b49, RZ, 0x3c, !PT ;  /* 0xaad26b4900027812 */ /* 0x040fe200078e3cff */
[----:B------:R-:W-:Y:S01]  /*0100*/  IMAD.MOV.U32 R3, RZ, RZ, -0x266e14b1 ;  /* 0xd991eb4fff037424 */ /* 0x000fe200078e00ff */
[----:B------:R-:W-:Y:S01]  /*0110*/  ISETP.GT.AND P0, PT, R0, -0x1, PT ;  /* 0xffffffff0000780c */ /* 0x000fe20003f04270 */
[----:B------:R-:W-:Y:S02]  /*0120*/  HFMA2 R17, -RZ, RZ, 0, 5.9604644775390625e-08 ;  /* 0x00000001ff117431 */ /* 0x000fe400000001ff */
[----:B------:R-:W-:Y:S01]  /*0130*/  VIADD R0, R5, 0xffffffff ;  /* 0xffffffff05007836 */ /* 0x000fe20000000000 */
[----:B------:R-:W-:Y:S01]  /*0140*/  SEL R3, R3, 0x8bf16996, P0 ;  /* 0x8bf1699603037807 */ /* 0x000fe20000000000 */
[----:B------:R-:W-:Y:S02]  /*0150*/  IMAD R2, R2, 0x4182bed5, RZ ;  /* 0x4182bed502027824 */ /* 0x000fe400078e02ff */
[----:B------:R-:W-:Y:S01]  /*0160*/  IMAD.WIDE R4, R5, 0x4, R6 ;  /* 0x0000000405047825 */ /* 0x000fe200078e0206 */
[----:B------:R-:W-:-:S02]  /*0170*/  LOP3.LUT R11, R3, 0x5491333, RZ, 0x3c, !PT ;  /* 0x05491333030b7812 */ /* 0x000fc400078e3cff */
[C---:B------:R-:W-:Y:S01]  /*0180*/  IADD3 R12, PT, PT, R3.reuse, 0x64f0c9, R2 ;  /* 0x0064f0c9030c7810 */ /* 0x040fe20007ffe002 */
[----:B------:R-:W-:Y:S01]  /*0190*/  VIADD R10, R3, 0x1f123bb5 ;  /* 0x1f123bb5030a7836 */ /* 0x000fe20000000000 */
[C---:B------:R-:W-:Y:S01]  /*01a0*/  IADD3 R14, PT, PT, R2.reuse, 0x583f19, RZ ;  /* 0x00583f19020e7810 */ /* 0x040fe20007ffe0ff */
[C---:B------:R-:W-:Y:S01]  /*01b0*/  VIADD R20, R2.reuse, 0x75bcd15 ;  /* 0x075bcd1502147836 */ /* 0x040fe20000000000 */
[----:B------:R-:W-:Y:S01]  /*01c0*/  LOP3.LUT R13, R2, 0x159a55e5, RZ, 0x3c, !PT ;  /* 0x159a55e5020d7812 */ /* 0x000fe200078e3cff */
[----:B-1----:R-:W-:-:S07]  /*01d0*/  IMAD.U32 R15, RZ, RZ, UR6 ;  /* 0x00000006ff0f7e24 */ /* 0x002fce000f8e00ff */
.L_x_11:
[----:B------:R-:W-:Y:S01]  /*01e0*/  ISETP.NE.AND P0, PT, R17, R0, PT ;  /* 0x000000001100720c */ /* 0x000fe20003f05270 */
[----:B------:R-:W-:-:S12]  /*01f0*/  BSSY.RECONVERGENT B0, `(.L_x_6) ;  /* 0x000003d000007945 */ /* 0x000fd80003800200 */
[----:B0---4-:R-:W-:Y:S05]  /*0200*/  @!P0 BRA `(.L_x_7) ;  /* 0x0000000000b48947 */ /* 0x011fea0003800000 */
[----:B------:R-:W1:Y:S01]  /*0210*/  LDC R16, c[0x0][0x390] ;  /* 0x0000e400ff107b82 */ /* 0x000e620000000800 */
[----:B------:R-:W-:Y:S07]  /*0220*/  BSSY.RECONVERGENT B1, `(.L_x_8) ;  /* 0x0000026000017945 */ /* 0x000fee0003800200 */
[----:B------:R-:W2:Y:S01]  /*0230*/  LDC.64 R2, c[0x0][0x380] ;  /* 0x0000e000ff027b82 */ /* 0x000ea20000000a00 */
[----:B-1----:R-:W1:Y:S01]  /*0240*/  I2F.U32.RP R21, R16 ;  /* 0x0000001000157306 */ /* 0x002e620000209000 */
[----:B------:R-:W-:-:S02]  /*0250*/  ISETP.NE.U32.AND P0, PT, R16, RZ, PT ;  /* 0x000000ff1000720c */ /* 0x000fc40003f05070 */
[----:B------:R-:W-:-:S05]  /*0260*/  LOP3.LUT R18, RZ, R16, RZ, 0x33, !PT ;  /* 0x00000010ff127212 */ /* 0x000fca00078e33ff */
[----:B-1----:R-:W1:Y:S02]  /*0270*/  MUFU.RCP R21, R21 ;  /* 0x0000001500157308 */ /* 0x002e640000001000 */
[----:B-1----:R-:W-:-:S06]  /*0280*/  VIADD R8, R21, 0xffffffe ;  /* 0x0ffffffe15087836 */ /* 0x002fcc0000000000 */
[----:B0-----:R0:W1:Y:S02]  /*0290*/  F2I.FTZ.U32.TRUNC.NTZ R9, R8 ;  /* 0x0000000800097305 */ /* 0x001064000021f000 */
[----:B0-----:R-:W-:Y:S01]  /*02a0*/  IMAD.MOV.U32 R8, RZ, RZ, RZ ;  /* 0x000000ffff087224 */ /* 0x001fe200078e00ff */
[----:B-1----:R-:W-:-:S05]  /*02b0*/  IADD3 R19, PT, PT, RZ, -R9, RZ ;  /* 0x80000009ff137210 */ /* 0x002fca0007ffe0ff */
[----:B------:R-:W-:-:S04]  /*02c0*/  IMAD R19, R19, R16, RZ ;  /* 0x0000001013137224 */ /* 0x000fc800078e02ff */
[----:B--2---:R-:W-:-:S07]  /*02d0*/  IMAD.HI.U32 R19, R9, R19, R8 ;  /* 0x0000001309137227 */ /* 0x004fce00078e0008 */
.L_x_9:
[----:B------:R-:W-:Y:S02]  /*02e0*/  SHF.R.U32.HI R9, RZ, 0x2, R20 ;  /* 0x00000002ff097819 */ /* 0x000fe40000011614 */
[----:B------:R-:W-:Y:S02]  /*02f0*/  SHF.L.U32 R21, R14, 0x4, RZ ;  /* 0x000000040e157819 */ /* 0x000fe400000006ff */
[----:B------:R-:W-:Y:S02]  /*0300*/  LOP3.LUT R9, R9, R20, RZ, 0x3c, !PT ;  /* 0x0000001409097212 */ /* 0x000fe400078e3cff */
[----:B------:R-:W-:-:S03]  /*0310*/  IADD3 R12, PT, PT, R12, 0x587c5, RZ ;  /* 0x000587c50c0c7810 */ /* 0x000fc60007ffe0ff */
[----:B------:R-:W-:-:S05]  /*0320*/  IMAD.SHL.U32 R8, R9, 0x2, RZ ;  /* 0x0000000209087824 */ /* 0x000fca00078e00ff */
[----:B------:R-:W-:-:S04]  /*0330*/  LOP3.LUT R8, R14, R21, R8, 0x96, !PT ;  /* 0x000000150e087212 */ /* 0x000fc800078e9608 */
[----:B------:R-:W-:-:S05]  /*0340*/  LOP3.LUT R21, R8, R9, RZ, 0x3c, !PT ;  /* 0x0000000908157212 */ /* 0x000fca00078e3cff */
[----:B------:R-:W-:-:S04]  /*0350*/  IMAD.IADD R8, R21, 0x1, R12 ;  /* 0x0000000115087824 */ /* 0x000fc800078e020c */
[----:B------:R-:W-:-:S05]  /*0360*/  IMAD.HI.U32 R9, R19, R8, RZ ;  /* 0x0000000813097227 */ /* 0x000fca00078e00ff */
[----:B------:R-:W-:-:S05]  /*0370*/  IADD3 R9, PT, PT, -R9, RZ, RZ ;  /* 0x000000ff09097210 */ /* 0x000fca0007ffe1ff */
[----:B------:R-:W-:-:S05]  /*0380*/  IMAD R9, R16, R9, R8 ;  /* 0x0000000910097224 */ /* 0x000fca00078e0208 */
[----:B------:R-:W-:-:S13]  /*0390*/  ISETP.GE.U32.AND P1, PT, R9, R16, PT ;  /* 0x000000100900720c */ /* 0x000fda0003f26070 */
[----:B------:R-:W-:-:S05]  /*03a0*/  @P1 IMAD.IADD R9, R9, 0x1, -R16 ;  /* 0x0000000109091824 */ /* 0x000fca00078e0a10 */
[----:B------:R-:W-:-:S13]  /*03b0*/  ISETP.GE.U32.AND P1, PT, R9, R16, PT ;  /* 0x000000100900720c */ /* 0x000fda0003f26070 */
[----:B------:R-:W-:-:S04]  /*03c0*/  @P1 IADD3 R9, PT, PT, R9, -R16, RZ ;  /* 0x8000001009091210 */ /* 0x000fc80007ffe0ff */
[----:B------:R-:W-:-:S05]  /*03d0*/  SEL R22, R18, R9, !P0 ;  /* 0x0000000912167207 */ /* 0x000fca0004000000 */
[----:B------:R-:W-:-:S04]  /*03e0*/  IMAD R9, R15, R16, R22 ;  /* 0x000000100f097224 */ /* 0x000fc800078e0216 */
[----:B------:R-:W-:-:S06]  /*03f0*/  IMAD.WIDE R8, R9, 0x4, R2 ;  /* 0x0000000409087825 */ /* 0x000fcc00078e0202 */
[----:B------:R-:W2:Y:S01]  /*0400*/  LDG.E R8, desc[UR4][R8.64] ;  /* 0x0000000408087981 */ /* 0x000ea2000c1e1900 */
[----:B------:R-:W-:Y:S01]  /*0410*/  IMAD.MOV.U32 R20, RZ, RZ, R13 ;  /* 0x000000ffff147224 */ /* 0x000fe200078e000d */
[----:B------:R-:W-:Y:S01]  /*0420*/  MOV R13, R10 ;  /* 0x0000000a000d7202 */ /* 0x000fe20000000f00 */
[----:B------:R-:W-:Y:S01]  /*0430*/  IMAD.MOV.U32 R10, RZ, RZ, R11 ;  /* 0x000000ffff0a7224 */ /* 0x000fe200078e000b */
[----:B------:R-:W-:Y:S01]  /*0440*/  MOV R11, R14 ;  /* 0x0000000e000b7202 */ /* 0x000fe20000000f00 */
[----:B------:R-:W-:Y:S01]  /*0450*/  IMAD.MOV.U32 R14, RZ, RZ, R21 ;  /* 0x000000ffff0e7224 */ /* 0x000fe200078e0015 */
[----:B--2---:R-:W-:-:S13]  /*0460*/  ISETP.NE.AND P1, PT, R8, 0x1, PT ;  /* 0x000000010800780c */ /* 0x004fda0003f25270 */
[----:B------:R-:W-:Y:S05]  /*0470*/  @P1 BRA `(.L_x_9) ;  /* 0xfffffffc00981947 */ /* 0x000fea000383ffff */
[----:B------:R-:W-:Y:S05]  /*0480*/  BSYNC.RECONVERGENT B1 ;  /* 0x0000000000017941 */ /* 0x000fea0003800200 */
.L_x_8:
[----:B------:R-:W-:Y:S01]  /*0490*/  MOV R15, R22 ;  /* 0x00000016000f7202 */ /* 0x000fe20000000f00 */
[----:B------:R-:W-:-:S04]  /*04a0*/  IMAD.WIDE R2, R17, 0x4, R6 ;  /* 0x0000000411027825 */ /* 0x000fc800078e0206 */
[----:B------:R-:W-:Y:S01]  /*04b0*/  VIADD R17, R17, 0x1 ;  /* 0x0000000111117836 */ /* 0x000fe20000000000 */
[----:B------:R0:W-:Y:S01]  /*04c0*/  STG.E desc[UR4][R2.64], R15 ;  /* 0x0000000f02007986 */ /* 0x0001e2000c101904 */
[----:B------:R-:W-:Y:S05]  /*04d0*/  BRA `(.L_x_10) ;  /* 0x0000000000387947 */ /* 0x000fea0003800000 */
.L_x_7:
[----:B------:R-:W1:Y:S01]  /*04e0*/  LDC R8, c[0x0][0x398] ;  /* 0x0000e600ff087b82 */ /* 0x000e620000000800 */
[----:B------:R-:W1:Y:S07]  /*04f0*/  LDCU UR6, c[0x0][0x390] ;  /* 0x00007200ff0677ac */ /* 0x000e6e0008000800 */
[----:B------:R-:W2:Y:S01]  /*0500*/  LDC.64 R2, c[0x0][0x380] ;  /* 0x0000e000ff027b82 */ /* 0x000ea20000000a00 */
[----:B-1----:R-:W-:-:S04]  /*0510*/  IMAD R15, R15, UR6, R8 ;  /* 0x000000060f0f7c24 */ /* 0x002fc8000f8e0208 */
[----:B--2---:R-:W-:-:S06]  /*0520*/  IMAD.WIDE R2, R15, 0x4, R2 ;  /* 0x000000040f027825 */ /* 0x004fcc00078e0202 */
[----:B------:R-:W2:Y:S02]  /*0530*/  LDG.E R2, desc[UR4][R2.64] ;  /* 0x0000000402027981 */ /* 0x000ea4000c1e1900 */
[----:B--2---:R-:W-:-:S13]  /*0540*/  ISETP.NE.AND P0, PT, R2, 0x1, PT ;  /* 0x000000010200780c */ /* 0x004fda0003f05270 */
[----:B0-----:R-:W0:Y:S01]  /*0550*/  @P0 LDC R9, c[0x0][0x394] ;  /* 0x0000e500ff090b82 */ /* 0x001e220000000800 */
[----:B------:R1:W-:Y:S07]  /*0560*/  @!P0 STG.E desc[UR4][R4.64+-0x4], R8 ;  /* 0xfffffc0804008986 */ /* 0x0003ee000c101904 */
[----:B------:R-:W2:Y:S08]  /*0570*/  @!P0 LDC R15, c[0x0][0x398] ;  /* 0x0000e600ff0f8b82 */ /* 0x000eb00000000800 */
[----:B------:R-:W3:Y:S01]  /*0580*/  @!P0 LDC R17, c[0x0][0x39c] ;  /* 0x0000e700ff118b82 */ /* 0x000ee20000000800 */
[----:B0-----:R1:W-:Y:S07]  /*0590*/  @P0 STG.E desc[UR4][R6.64], R9 ;  /* 0x0000000906000986 */ /* 0x0013ee000c101904 */
[----:B------:R-:W4:Y:S01]  /*05a0*/  @P0 LDC R15, c[0x0][0x394] ;  /* 0x0000e500ff0f0b82 */ /* 0x000f220000000800 */
[----:B-123--:R-:W-:-:S07]  /*05b0*/  @P0 MOV R17, 0x1 ;  /* 0x0000000100110802 */ /* 0x00efce0000000f00 */
.L_x_10:
[----:B------:R-:W-:Y:S05]  /*05c0*/  BSYNC.RECONVERGENT B0 ;  /* 0x0000000000007941 */ /* 0x000fea0003800200 */
.L_x_6:
[----:B------:R-:W1:Y:S02]  /*05d0*/  LDCU UR6, c[0x0][0x39c] ;  /* 0x00007380ff0677ac */ /* 0x000e640008000800 */
[----:B-1----:R-:W-:-:S13]  /*05e0*/  ISETP.NE.AND P0, PT, R17, UR6, PT ;  /* 0x0000000611007c0c */ /* 0x002fda000bf05270 */
[----:B------:R-:W-:Y:S05]  /*05f0*/  @P0 BRA `(.L_x_11) ;  /* 0xfffffff800f80947 */ /* 0x000fea000383ffff */
[----:B------:R-:W-:Y:S05]  /*0600*/  EXIT ;  /* 0x000000000000794d */ /* 0x000fea0003800000 */
.L_x_12:
        /* <DEDUP_REMOVED lines=15> */
.L_x_14:


//--------------------- .nv.global.init           --------------------------
	.section	.nv.global.init,"aw",@progbits
	.align	4
.nv.global.init:
	.type		mrg32k3aM1SubSeq,@object
	.size		mrg32k3aM1SubSeq,(mrg32k3aM2SubSeq - mrg32k3aM1SubSeq)
mrg32k3aM1SubSeq:
        /*0000*/ 	.byte	0x0b, 0xcc, 0xee, 0x04, 0x73, 0x29, 0x8b, 0x6f, 0xf6, 0x53, 0x03, 0xf6, 0x23, 0xf6, 0xea, 0xda
        /* <DEDUP_REMOVED lines=125> */
	.type		mrg32k3aM2SubSeq,@object
	.size		mrg32k3aM2SubSeq,(mrg32k3aM1 - mrg32k3aM2SubSeq)
mrg32k3aM2SubSeq:
        /* <DEDUP_REMOVED lines=126> */
	.type		mrg32k3aM1,@object
	.size		mrg32k3aM1,(mrg32k3aM1Seq - mrg32k3aM1)
mrg32k3aM1:
        /* <DEDUP_REMOVED lines=144> */
	.type		mrg32k3aM1Seq,@object
	.size		mrg32k3aM1Seq,(mrg32k3aM2 - mrg32k3aM1Seq)
mrg32k3aM1Seq:
        /* <DEDUP_REMOVED lines=144> */
	.type		mrg32k3aM2,@object
	.size		mrg32k3aM2,(mrg32k3aM2Seq - mrg32k3aM2)
mrg32k3aM2:
        /* <DEDUP_REMOVED lines=144> */
	.type		mrg32k3aM2Seq,@object
	.size		mrg32k3aM2Seq,(precalc_xorwow_matrix - mrg32k3aM2Seq)
mrg32k3aM2Seq:
        /* <DEDUP_REMOVED lines=144> */
	.type		precalc_xorwow_matrix,@object
	.size		precalc_xorwow_matrix,(precalc_xorwow_offset_matrix - precalc_xorwow_matrix)
precalc_xorwow_matrix:
        /* <DEDUP_REMOVED lines=6400> */
	.type		precalc_xorwow_offset_matrix,@object
	.size		precalc_xorwow_offset_matrix,(.L_1 - precalc_xorwow_offset_matrix)
precalc_xorwow_offset_matrix:
        /* <DEDUP_REMOVED lines=6400> */
.L_1:


//--------------------- .nv.shared.reserved.0     --------------------------
	.section	.nv.shared.reserved.0,"aw",@nobits
	.weak		__nv_reservedSMEM_offset_0_alias
	.size		__nv_reservedSMEM_offset_0_alias, 0, 64
	.other		__nv_reservedSMEM_offset_0_alias,@"STO_CUDA_RESERVED_SHARED STV_DEFAULT"
__nv_reservedSMEM_offset_0_alias:
	.zero		0
	.zero		64


//--------------------- .nv.constant0._Z8multiplyPiS_ii --------------------------
	.section	.nv.constant0._Z8multiplyPiS_ii,"a",@progbits
	.sectionflags	@""
	.align	4
.nv.constant0._Z8multiplyPiS_ii:
	.zero		920


//--------------------- .nv.constant0._Z8traversePiS_iiii --------------------------
	.section	.nv.constant0._Z8traversePiS_iiii,"a",@progbits
	.sectionflags	@""
	.align	4
.nv.constant0._Z8traversePiS_iiii:
	.zero		928


//--------------------- SYMBOLS --------------------------

	.type		.nv.reservedSmem.offset0,@object
	.size		.nv.reservedSmem.offset0,0x4
